	.headerflags	@"EF_CUDA_TEXMODE_UNIFIED EF_CUDA_64BIT_ADDRESS EF_CUDA_ACCELERATORS EF_CUDA_SM90 EF_CUDA_VIRTUAL_SM(EF_CUDA_SM90)"
	.elftype	@"ET_EXEC"


//--------------------- .nv.info                  --------------------------
	.section	.nv.info,"",@"SHT_CUDA_INFO"
	.align	4


	//----- nvinfo : EIATTR_REGCOUNT
	.align		4
        /*0000*/ 	.byte	0x04, 0x2f
        /*0002*/ 	.short	(.L_3 - .L_2)
	.align		4
.L_2:
        /*0004*/ 	.word	index@(triton_poi_fused__native_batch_norm_legit_no_training_add_9)
        /*0008*/ 	.word	0x00000022


	//----- nvinfo : EIATTR_MIN_STACK_SIZE
	.align		4
.L_3:
        /*000c*/ 	.byte	0x04, 0x12
        /*000e*/ 	.short	(.L_5 - .L_4)
	.align		4
.L_4:
        /*0010*/ 	.word	index@(triton_poi_fused__native_batch_norm_legit_no_training_add_9)
        /*0014*/ 	.word	0x00000000


	//----- nvinfo : EIATTR_FRAME_SIZE
	.align		4
.L_5:
        /*0018*/ 	.byte	0x04, 0x11
        /*001a*/ 	.short	(.L_7 - .L_6)
	.align		4
.L_6:
        /*001c*/ 	.word	index@(triton_poi_fused__native_batch_norm_legit_no_training_add_9)
        /*0020*/ 	.word	0x00000000


	//----- nvinfo : EIATTR_MIN_STACK_SIZE
	.align		4
.L_7:
        /*0024*/ 	.byte	0x04, 0x12
        /*0026*/ 	.short	(.L_9 - .L_8)
	.align		4
.L_8:
        /*0028*/ 	.word	index@(triton_poi_fused__native_batch_norm_legit_no_training_add_9)
        /*002c*/ 	.word	0x00000000
.L_9:


//--------------------- .nv.info.triton_poi_fused__native_batch_norm_legit_no_training_add_9 --------------------------
	.section	.nv.info.triton_poi_fused__native_batch_norm_legit_no_training_add_9,"",@"SHT_CUDA_INFO"
	.sectionflags	@""
	.align	4


	//----- nvinfo : EIATTR_CUDA_API_VERSION
	.align		4
        /*0000*/ 	.byte	0x04, 0x37
        /*0002*/ 	.short	(.L_11 - .L_10)
.L_10:
        /*0004*/ 	.word	0x0000007c


	//----- nvinfo : EIATTR_KPARAM_INFO
	.align		4
.L_11:
        /*0008*/ 	.byte	0x04, 0x17
        /*000a*/ 	.short	(.L_13 - .L_12)
.L_12:
        /*000c*/ 	.word	0x00000000
        /*0010*/ 	.short	0x0007
        /*0012*/ 	.short	0x0038
        /*0014*/ 	.byte	0x00, 0xf0, 0x11, 0x00


	//----- nvinfo : EIATTR_KPARAM_INFO
	.align		4
.L_13:
        /*0018*/ 	.byte	0x04, 0x17
        /*001a*/ 	.short	(.L_15 - .L_14)
.L_14:
        /*001c*/ 	.word	0x00000000
        /*0020*/ 	.short	0x0006
        /*0022*/ 	.short	0x0030
        /*0024*/ 	.byte	0x00, 0xf4, 0x21, 0x00


	//----- nvinfo : EIATTR_KPARAM_INFO
	.align		4
.L_15:
        /*0028*/ 	.byte	0x04, 0x17
        /*002a*/ 	.short	(.L_17 - .L_16)
.L_16:
        /*002c*/ 	.word	0x00000000
        /*0030*/ 	.short	0x0005
        /*0032*/ 	.short	0x0028
        /*0034*/ 	.byte	0x00, 0xf4, 0x21, 0x00


	//----- nvinfo : EIATTR_KPARAM_INFO
	.align		4
.L_17:
        /*0038*/ 	.byte	0x04, 0x17
        /*003a*/ 	.short	(.L_19 - .L_18)
.L_18:
        /*003c*/ 	.word	0x00000000
        /*0040*/ 	.short	0x0004
        /*0042*/ 	.short	0x0020
        /*0044*/ 	.byte	0x00, 0xf4, 0x21, 0x00


	//----- nvinfo : EIATTR_KPARAM_INFO
	.align		4
.L_19:
        /*0048*/ 	.byte	0x04, 0x17
        /*004a*/ 	.short	(.L_21 - .L_20)
.L_20:
        /*004c*/ 	.word	0x00000000
        /*0050*/ 	.short	0x0003
        /*0052*/ 	.short	0x0018
        /*0054*/ 	.byte	0x00, 0xf4, 0x21, 0x00


	//----- nvinfo : EIATTR_KPARAM_INFO
	.align		4
.L_21:
        /*0058*/ 	.byte	0x04, 0x17
        /*005a*/ 	.short	(.L_23 - .L_22)
.L_22:
        /*005c*/ 	.word	0x00000000
        /*0060*/ 	.short	0x0002
        /*0062*/ 	.short	0x0010
        /*0064*/ 	.byte	0x00, 0xf4, 0x21, 0x00


	//----- nvinfo : EIATTR_KPARAM_INFO
	.align		4
.L_23:
        /*0068*/ 	.byte	0x04, 0x17
        /*006a*/ 	.short	(.L_25 - .L_24)
.L_24:
        /*006c*/ 	.word	0x00000000
        /*0070*/ 	.short	0x0001
        /*0072*/ 	.short	0x0008
        /*0074*/ 	.byte	0x00, 0xf4, 0x21, 0x00


	//----- nvinfo : EIATTR_KPARAM_INFO
	.align		4
.L_25:
        /*0078*/ 	.byte	0x04, 0x17
        /*007a*/ 	.short	(.L_27 - .L_26)
.L_26:
        /*007c*/ 	.word	0x00000000
        /*0080*/ 	.short	0x0000
        /*0082*/ 	.short	0x0000
        /*0084*/ 	.byte	0x00, 0xf4, 0x21, 0x00


	//----- nvinfo : EIATTR_SPARSE_MMA_MASK
	.align		4
.L_27:
        /*0088*/ 	.byte	0x03, 0x50
        /*008a*/ 	.short	0x0000


	//----- nvinfo : EIATTR_MAXREG_COUNT
	.align		4
        /*008c*/ 	.byte	0x03, 0x1b
        /*008e*/ 	.short	0x00ff


	//----- nvinfo : EIATTR_EXIT_INSTR_OFFSETS
	.align		4
        /*0090*/ 	.byte	0x04, 0x1c
        /*0092*/ 	.short	(.L_29 - .L_28)


	//   ....[0]....
.L_28:
        /*0094*/ 	.word	0x00000a10


	//----- nvinfo : EIATTR_REQNTID
	.align		4
.L_29:
        /*0098*/ 	.byte	0x04, 0x10
        /*009a*/ 	.short	(.L_31 - .L_30)
.L_30:
        /*009c*/ 	.word	0x00000080
        /*00a0*/ 	.word	0x00000001
        /*00a4*/ 	.word	0x00000001


	//----- nvinfo : EIATTR_CBANK_PARAM_SIZE
	.align		4
.L_31:
        /*00a8*/ 	.byte	0x03, 0x19
        /*00aa*/ 	.short	0x003c


	//----- nvinfo : EIATTR_PARAM_CBANK
	.align		4
        /*00ac*/ 	.byte	0x04, 0x0a
        /*00ae*/ 	.short	(.L_33 - .L_32)
	.align		4
.L_32:
        /*00b0*/ 	.word	index@(.nv.constant0.triton_poi_fused__native_batch_norm_legit_no_training_add_9)
        /*00b4*/ 	.short	0x0210
        /*00b6*/ 	.short	0x003c


	//----- nvinfo : EIATTR_SW_WAR
	.align		4
.L_33:
        /*00b8*/ 	.byte	0x04, 0x36
        /*00ba*/ 	.short	(.L_35 - .L_34)
.L_34:
        /*00bc*/ 	.word	0x00000008
.L_35:


//--------------------- .nv.callgraph             --------------------------
	.section	.nv.callgraph,"",@"SHT_CUDA_CALLGRAPH"
	.align	4
	.sectionentsize	8
	.align		4
        /*0000*/ 	.word	0x00000000
	.align		4
        /*0004*/ 	.word	0xffffffff
	.align		4
        /*0008*/ 	.word	0x00000000
	.align		4
        /*000c*/ 	.word	0xfffffffe
	.align		4
        /*0010*/ 	.word	0x00000000
	.align		4
        /*0014*/ 	.word	0xfffffffd
	.align		4
        /*0018*/ 	.word	0x00000000
	.align		4
        /*001c*/ 	.word	0xfffffffc


//--------------------- .nv.constant4             --------------------------
	.section	.nv.constant4,"a",@progbits
	.align	8
	.align		8
.nv.constant4:
        /*0000*/ 	.dword	_$_str
	.align		8
        /*0008*/ 	.dword	_$_str_$_2


//--------------------- .text.triton_poi_fused__native_batch_norm_legit_no_training_add_9 --------------------------
	.section	.text.triton_poi_fused__native_batch_norm_legit_no_training_add_9,"ax",@progbits
	.align	128
        .global         triton_poi_fused__native_batch_norm_legit_no_training_add_9
        .type           triton_poi_fused__native_batch_norm_legit_no_training_add_9,@function
        .size           triton_poi_fused__native_batch_norm_legit_no_training_add_9,(.L_x_1 - triton_poi_fused__native_batch_norm_legit_no_training_add_9)
        .other          triton_poi_fused__native_batch_norm_legit_no_training_add_9,@"STO_CUDA_ENTRY STV_DEFAULT"
triton_poi_fused__native_batch_norm_legit_no_training_add_9:
.text.triton_poi_fused__native_batch_norm_legit_no_training_add_9:
[----:B------:R-:W-:Y:S01]  /*0000*/  LDC R1, c[0x0][0x28] ;  /* 0x00000a00ff017b82 */ /* 0x000fe20000000800 */
[----:B------:R-:W1:Y:S07]  /*0010*/  S2R R0, SR_TID.X ;  /* 0x0000000000007919 */ /* 0x000e6e0000002100 */
[----:B------:R-:W2:Y:S01]  /*0020*/  LDC.64 R16, c[0x0][0x228] ;  /* 0x00008a00ff107b82 */ /* 0x000ea20000000a00 */
[----:B------:R-:W-:Y:S01]  /*0030*/  ULDC.64 UR4, c[0x0][0x208] ;  /* 0x0000820000047ab9 */ /* 0x000fe20000000a00 */
[----:B------:R-:W3:Y:S06]  /*0040*/  S2R R3, SR_CTAID.X ;  /* 0x0000000000037919 */ /* 0x000eec0000002500 */
[----:B------:R-:W4:Y:S08]  /*0050*/  LDC.64 R24, c[0x0][0x220] ;  /* 0x00008800ff187b82 */ /* 0x000f300000000a00 */
[----:B------:R-:W5:Y:S01]  /*0060*/  LDC.64 R20, c[0x0][0x218] ;  /* 0x00008600ff147b82 */ /* 0x000f620000000a00 */
[----:B-1----:R-:W-:-:S04]  /*0070*/  SHF.L.U32 R0, R0, 0x2, RZ ;  /* 0x0000000200007819 */ /* 0x002fc800000006ff */
[----:B------:R-:W-:-:S04]  /*0080*/  LOP3.LUT R0, R0, 0x1fc, RZ, 0xc0, !PT ;  /* 0x000001fc00007812 */ /* 0x000fc800078ec0ff */
[----:B---3--:R-:W-:-:S05]  /*0090*/  LEA R0, R3, R0, 0xa ;  /* 0x0000000003007211 */ /* 0x008fca00078e50ff */
[----:B------:R-:W-:-:S04]  /*00a0*/  IMAD.HI R2, R0, 0x2aaaaaab, RZ ;  /* 0x2aaaaaab00027827 */ /* 0x000fc800078e02ff */
[----:B-----5:R-:W-:Y:S01]  /*00b0*/  IMAD.WIDE R20, R0, 0x4, R20 ;  /* 0x0000000400147825 */ /* 0x020fe200078e0214 */
[----:B------:R-:W-:-:S04]  /*00c0*/  SHF.R.U32.HI R3, RZ, 0x1f, R2 ;  /* 0x0000001fff037819 */ /* 0x000fc80000011602 */
[----:B------:R-:W-:Y:S01]  /*00d0*/  LEA.HI R3, R2, R3, RZ, 0x1e ;  /* 0x0000000302037211 */ /* 0x000fe200078ff0ff */
[----:B------:R-:W3:Y:S04]  /*00e0*/  LDG.E.128 R4, desc[UR4][R20.64] ;  /* 0x0000000414047981 */ /* 0x000ee8000c1e1d00 */
[----:B------:R-:W-:-:S04]  /*00f0*/  IMAD R3, R3, -0x18, R0 ;  /* 0xffffffe803037824 */ /* 0x000fc800078e0200 */
[C---:B--2---:R-:W-:Y:S01]  /*0100*/  IMAD.WIDE R12, R3.reuse, 0x4, R16 ;  /* 0x00000004030c7825 */ /* 0x044fe200078e0210 */
[----:B------:R-:W-:Y:S01]  /*0110*/  IADD3 R2, R0, 0x200, RZ ;  /* 0x0000020000027810 */ /* 0x000fe20007ffe0ff */
[----:B------:R-:W2:Y:S02]  /*0120*/  LDG.E.128 R20, desc[UR4][R20.64+0x800] ;  /* 0x0008000414147981 */ /* 0x000ea4000c1e1d00 */
[----:B----4-:R-:W-:Y:S02]  /*0130*/  IMAD.WIDE R8, R3, 0x4, R24 ;  /* 0x0000000403087825 */ /* 0x010fe400078e0218 */
[----:B------:R-:W4:Y:S02]  /*0140*/  LDG.E.EL.128 R12, desc[UR4][R12.64] ;  /* 0x000000040c0c7981 */ /* 0x000f24000c2e1d00 */
[----:B------:R-:W-:Y:S02]  /*0150*/  IMAD.HI R18, R2, 0x2aaaaaab, RZ ;  /* 0x2aaaaaab02127827 */ /* 0x000fe400078e02ff */
[----:B------:R-:W3:Y:S03]  /*0160*/  LDG.E.EL.128 R8, desc[UR4][R8.64] ;  /* 0x0000000408087981 */ /* 0x000ee6000c2e1d00 */
[----:B------:R-:W-:-:S04]  /*0170*/  SHF.R.U32.HI R19, RZ, 0x1f, R18 ;  /* 0x0000001fff137819 */ /* 0x000fc80000011612 */
[----:B------:R-:W-:-:S05]  /*0180*/  LEA.HI R19, R18, R19, RZ, 0x1e ;  /* 0x0000001312137211 */ /* 0x000fca00078ff0ff */
[----:B------:R-:W-:-:S04]  /*0190*/  IMAD R2, R19, -0x18, R2 ;  /* 0xffffffe813027824 */ /* 0x000fc800078e0202 */
[----:B------:R-:W-:-:S06]  /*01a0*/  IMAD.WIDE R16, R2, 0x4, R16 ;  /* 0x0000000402107825 */ /* 0x000fcc00078e0210 */
[----:B------:R-:W5:Y:S01]  /*01b0*/  LDG.E.EL.128 R16, desc[UR4][R16.64] ;  /* 0x0000000410107981 */ /* 0x000f62000c2e1d00 */
[----:B------:R-:W-:-:S06]  /*01c0*/  IMAD.WIDE R24, R2, 0x4, R24 ;  /* 0x0000000402187825 */ /* 0x000fcc00078e0218 */
[----:B------:R-:W2:Y:S01]  /*01d0*/  LDG.E.EL.128 R24, desc[UR4][R24.64] ;  /* 0x0000000418187981 */ /* 0x000ea2000c2e1d00 */
[----:B----4-:R-:W-:Y:S01]  /*01e0*/  FADD R28, R12, 9.9999997473787516356e-06 ;  /* 0x3727c5ac0c1c7421 */ /* 0x010fe20000000000 */
[----:B------:R-:W-:-:S05]  /*01f0*/  FADD R12, R13, 9.9999997473787516356e-06 ;  /* 0x3727c5ac0d0c7421 */ /* 0x000fca0000000000 */
[----:B------:R-:W1:Y:S08]  /*0200*/  MUFU.SQRT R28, R28 ;  /* 0x0000001c001c7308 */ /* 0x000e700000002000 */
[----:B------:R-:W4:Y:S01]  /*0210*/  MUFU.SQRT R12, R12 ;  /* 0x0000000c000c7308 */ /* 0x000f220000002000 */
[----:B------:R-:W-:Y:S01]  /*0220*/  FADD R14, R14, 9.9999997473787516356e-06 ;  /* 0x3727c5ac0e0e7421 */ /* 0x000fe20000000000 */
[----:B---3--:R-:W-:Y:S01]  /*0230*/  FADD R7, R7, -R11 ;  /* 0x8000000b07077221 */ /* 0x008fe20000000000 */
[----:B-1----:R-:W-:-:S05]  /*0240*/  FSETP.GT.AND P4, PT, R28, 8.50705917302346158658e+37, PT ;  /* 0x7e8000001c00780b */ /* 0x002fca0003f84000 */
[----:B------:R-:W1:Y:S01]  /*0250*/  MUFU.SQRT R11, R14 ;  /* 0x0000000e000b7308 */ /* 0x000e620000002000 */
[----:B------:R-:W-:Y:S02]  /*0260*/  FSETP.GEU.AND P5, PT, R28, 1.175494350822287508e-38, PT ;  /* 0x008000001c00780b */ /* 0x000fe40003fae000 */
[C---:B----4-:R-:W-:Y:S02]  /*0270*/  FSETP.GT.AND P6, PT, R12.reuse, 8.50705917302346158658e+37, PT ;  /* 0x7e8000000c00780b */ /* 0x050fe40003fc4000 */
[----:B------:R-:W-:Y:S01]  /*0280*/  FSETP.GEU.AND P0, PT, R12, 1.175494350822287508e-38, PT ;  /* 0x008000000c00780b */ /* 0x000fe20003f0e000 */
[----:B------:R-:W-:Y:S01]  /*0290*/  FADD R15, R15, 9.9999997473787516356e-06 ;  /* 0x3727c5ac0f0f7421 */ /* 0x000fe20000000000 */
[----:B------:R-:W-:-:S03]  /*02a0*/  FADD R6, R6, -R10 ;  /* 0x8000000a06067221 */ /* 0x000fc60000000000 */
[----:B------:R-:W3:Y:S01]  /*02b0*/  MUFU.SQRT R10, R15 ;  /* 0x0000000f000a7308 */ /* 0x000ee20000002000 */
[----:B-----5:R-:W-:Y:S01]  /*02c0*/  FADD R16, R16, 9.9999997473787516356e-06 ;  /* 0x3727c5ac10107421 */ /* 0x020fe20000000000 */
[----:B------:R-:W-:Y:S01]  /*02d0*/  @P4 FMUL R28, R28, 0.25 ;  /* 0x3e8000001c1c4820 */ /* 0x000fe20000400000 */
[----:B-1----:R-:W-:-:S03]  /*02e0*/  FSETP.GT.AND P1, PT, R11, 8.50705917302346158658e+37, PT ;  /* 0x7e8000000b00780b */ /* 0x002fc60003f24000 */
[----:B------:R-:W-:Y:S01]  /*02f0*/  @P6 FMUL R12, R12, 0.25 ;  /* 0x3e8000000c0c6820 */ /* 0x000fe20000400000 */
[----:B------:R-:W-:Y:S01]  /*0300*/  FADD R17, R17, 9.9999997473787516356e-06 ;  /* 0x3727c5ac11117421 */ /* 0x000fe20000000000 */
[----:B------:R1:W-:Y:S01]  /*0310*/  MUFU.SQRT R13, R16 ;  /* 0x00000010000d7308 */ /* 0x0003e20000002000 */
[----:B------:R-:W-:Y:S01]  /*0320*/  @!P5 FMUL R28, R28, 16777216 ;  /* 0x4b8000001c1cd820 */ /* 0x000fe20000400000 */
[----:B------:R-:W-:Y:S01]  /*0330*/  @!P0 FMUL R12, R12, 16777216 ;  /* 0x4b8000000c0c8820 */ /* 0x000fe20000400000 */
[----:B------:R-:W-:Y:S01]  /*0340*/  FSETP.GEU.AND P2, PT, R11, 1.175494350822287508e-38, PT ;  /* 0x008000000b00780b */ /* 0x000fe20003f4e000 */
[----:B------:R-:W-:Y:S01]  /*0350*/  FADD R4, R4, -R8 ;  /* 0x8000000804047221 */ /* 0x000fe20000000000 */
[----:B-1----:R-:W-:-:S03]  /*0360*/  HFMA2.MMA R16, -RZ, RZ, 1.625, 0 ;  /* 0x3e800000ff107435 */ /* 0x002fc600000001ff */
[----:B------:R-:W1:Y:S01]  /*0370*/  MUFU.SQRT R14, R17 ;  /* 0x00000011000e7308 */ /* 0x000e620000002000 */
[----:B---3--:R-:W-:Y:S01]  /*0380*/  FSETP.GT.AND P3, PT, R10, 8.50705917302346158658e+37, PT ;  /* 0x7e8000000a00780b */ /* 0x008fe20003f64000 */
[----:B------:R-:W-:-:S06]  /*0390*/  FADD R5, R5, -R9 ;  /* 0x8000000905057221 */ /* 0x000fcc0000000000 */
[----:B------:R-:W3:Y:S01]  /*03a0*/  MUFU.RCP R8, R28 ;  /* 0x0000001c00087308 */ /* 0x000ee20000001000 */
[----:B------:R-:W-:Y:S01]  /*03b0*/  FSEL R9, R16, 1, P4 ;  /* 0x3f80000010097808 */ /* 0x000fe20002000000 */
[----:B------:R-:W-:-:S06]  /*03c0*/  @P1 FMUL R11, R11, 0.25 ;  /* 0x3e8000000b0b1820 */ /* 0x000fcc0000400000 */
[----:B------:R-:W4:Y:S01]  /*03d0*/  MUFU.RCP R12, R12 ;  /* 0x0000000c000c7308 */ /* 0x000f220000001000 */
[----:B------:R-:W-:Y:S02]  /*03e0*/  FSETP.GEU.AND P4, PT, R10, 1.175494350822287508e-38, PT ;  /* 0x008000000a00780b */ /* 0x000fe40003f8e000 */
[----:B------:R-:W-:Y:S01]  /*03f0*/  FSEL R15, R16, 1, P6 ;  /* 0x3f800000100f7808 */ /* 0x000fe20003000000 */
[----:B------:R-:W-:Y:S01]  /*0400*/  @!P2 FMUL R11, R11, 16777216 ;  /* 0x4b8000000b0ba820 */ /* 0x000fe20000400000 */
[----:B------:R-:W-:-:S03]  /*0410*/  @!P5 FMUL R9, R9, 16777216 ;  /* 0x4b8000000909d820 */ /* 0x000fc60000400000 */
[----:B------:R-:W-:Y:S01]  /*0420*/  @!P0 FMUL R15, R15, 16777216 ;  /* 0x4b8000000f0f8820 */ /* 0x000fe20000400000 */
[----:B-1----:R-:W-:Y:S01]  /*0430*/  FSETP.GT.AND P0, PT, R14, 8.50705917302346158658e+37, PT ;  /* 0x7e8000000e00780b */ /* 0x002fe20003f04000 */
[----:B---3--:R-:W-:Y:S01]  /*0440*/  FMUL R9, R8, R9 ;  /* 0x0000000908097220 */ /* 0x008fe20000400000 */
[----:B------:R-:W1:Y:S01]  /*0450*/  MUFU.RCP R11, R11 ;  /* 0x0000000b000b7308 */ /* 0x000e620000001000 */
[----:B------:R-:W-:Y:S01]  /*0460*/  @P3 FMUL R10, R10, 0.25 ;  /* 0x3e8000000a0a3820 */ /* 0x000fe20000400000 */
[----:B----4-:R-:W-:Y:S01]  /*0470*/  FMUL R8, R12, R15 ;  /* 0x0000000f0c087220 */ /* 0x010fe20000400000 */
[----:B------:R-:W-:Y:S02]  /*0480*/  FSEL R12, R16, 1, P1 ;  /* 0x3f800000100c7808 */ /* 0x000fe40000800000 */
[----:B------:R-:W-:Y:S01]  /*0490*/  FSETP.GEU.AND P1, PT, R14, 1.175494350822287508e-38, PT ;  /* 0x008000000e00780b */ /* 0x000fe20003f2e000 */
[----:B------:R-:W-:Y:S01]  /*04a0*/  @!P4 FMUL R10, R10, 16777216 ;  /* 0x4b8000000a0ac820 */ /* 0x000fe20000400000 */
[----:B--2---:R-:W-:Y:S01]  /*04b0*/  FADD R27, R23, -R27 ;  /* 0x8000001b171b7221 */ /* 0x004fe20000000000 */
[----:B------:R-:W-:Y:S01]  /*04c0*/  FADD R26, R22, -R26 ;  /* 0x8000001a161a7221 */ /* 0x000fe20000000000 */
[----:B------:R-:W-:Y:S01]  /*04d0*/  FADD R25, R21, -R25 ;  /* 0x8000001915197221 */ /* 0x000fe20000000000 */
[----:B------:R-:W-:Y:S01]  /*04e0*/  FADD R28, R20, -R24 ;  /* 0x80000018141c7221 */ /* 0x000fe20000000000 */
[----:B------:R-:W2:Y:S01]  /*04f0*/  LDC.64 R22, c[0x0][0x230] ;  /* 0x00008c00ff167b82 */ /* 0x000ea20000000a00 */
[----:B------:R-:W3:Y:S01]  /*0500*/  MUFU.RCP R10, R10 ;  /* 0x0000000a000a7308 */ /* 0x000ee20000001000 */
[----:B------:R-:W-:Y:S01]  /*0510*/  @!P2 FMUL R12, R12, 16777216 ;  /* 0x4b8000000c0ca820 */ /* 0x000fe20000400000 */
[----:B------:R-:W-:-:S05]  /*0520*/  @P0 FMUL R14, R14, 0.25 ;  /* 0x3e8000000e0e0820 */ /* 0x000fca0000400000 */
[----:B------:R-:W4:Y:S01]  /*0530*/  LDC.64 R20, c[0x0][0x238] ;  /* 0x00008e00ff147b82 */ /* 0x000f220000000a00 */
[----:B-1----:R-:W-:Y:S01]  /*0540*/  FMUL R15, R11, R12 ;  /* 0x0000000c0b0f7220 */ /* 0x002fe20000400000 */
[----:B------:R-:W-:Y:S01]  /*0550*/  @!P1 FMUL R14, R14, 16777216 ;  /* 0x4b8000000e0e9820 */ /* 0x000fe20000400000 */
[----:B------:R-:W-:-:S05]  /*0560*/  FSEL R11, R16, 1, P3 ;  /* 0x3f800000100b7808 */ /* 0x000fca0001800000 */
[----:B------:R-:W-:Y:S01]  /*0570*/  @!P4 FMUL R11, R11, 16777216 ;  /* 0x4b8000000b0bc820 */ /* 0x000fe20000400000 */
[----:B------:R-:W1:Y:S03]  /*0580*/  MUFU.RCP R14, R14 ;  /* 0x0000000e000e7308 */ /* 0x000e660000001000 */
[----:B---3--:R-:W-:Y:S01]  /*0590*/  FMUL R10, R10, R11 ;  /* 0x0000000b0a0a7220 */ /* 0x008fe20000400000 */
[----:B------:R-:W-:Y:S01]  /*05a0*/  FSEL R11, R16, 1, P0 ;  /* 0x3f800000100b7808 */ /* 0x000fe20000000000 */
[----:B------:R-:W-:Y:S01]  /*05b0*/  FMUL R12, R4, R9 ;  /* 0x00000009040c7220 */ /* 0x000fe20000400000 */
[----:B------:R-:W-:Y:S01]  /*05c0*/  FMUL R17, R5, R8 ;  /* 0x0000000805117220 */ /* 0x000fe20000400000 */
[----:B--2---:R-:W-:-:S04]  /*05d0*/  IMAD.WIDE R8, R3, 0x4, R22 ;  /* 0x0000000403087825 */ /* 0x004fc800078e0216 */
[----:B------:R-:W-:Y:S01]  /*05e0*/  @!P1 FMUL R11, R11, 16777216 ;  /* 0x4b8000000b0b9820 */ /* 0x000fe20000400000 */
[----:B------:R-:W-:Y:S01]  /*05f0*/  FMUL R24, R6, R15 ;  /* 0x0000000f06187220 */ /* 0x000fe20000400000 */
[----:B----4-:R-:W-:-:S04]  /*0600*/  IMAD.WIDE R4, R3, 0x4, R20 ;  /* 0x0000000403047825 */ /* 0x010fc800078e0214 */
[----:B------:R-:W-:Y:S01]  /*0610*/  FMUL R29, R7, R10 ;  /* 0x0000000a071d7220 */ /* 0x000fe20000400000 */
[----:B-1----:R-:W-:Y:S02]  /*0620*/  FMUL R3, R14, R11 ;  /* 0x0000000b0e037220 */ /* 0x002fe40000400000 */
[----:B------:R-:W2:Y:S04]  /*0630*/  LDG.E.EL.128 R8, desc[UR4][R8.64] ;  /* 0x0000000408087981 */ /* 0x000ea8000c2e1d00 */
[----:B------:R-:W2:Y:S01]  /*0640*/  LDG.E.EL.128 R4, desc[UR4][R4.64] ;  /* 0x0000000404047981 */ /* 0x000ea2000c2e1d00 */
[C---:B------:R-:W-:Y:S02]  /*0650*/  FSETP.GT.AND P6, PT, R13.reuse, 8.50705917302346158658e+37, PT ;  /* 0x7e8000000d00780b */ /* 0x040fe40003fc4000 */
[----:B------:R-:W-:Y:S01]  /*0660*/  FSETP.GEU.AND P5, PT, R13, 1.175494350822287508e-38, PT ;  /* 0x008000000d00780b */ /* 0x000fe20003fae000 */
[----:B------:R-:W-:-:S04]  /*0670*/  IMAD.WIDE R14, R2, 0x4, R22 ;  /* 0x00000004020e7825 */ /* 0x000fc800078e0216 */
[----:B------:R-:W-:-:S06]  /*0680*/  IMAD.WIDE R20, R2, 0x4, R20 ;  /* 0x0000000402147825 */ /* 0x000fcc00078e0214 */
[----:B------:R-:W-:Y:S01]  /*0690*/  @P6 FMUL R13, R13, 0.25 ;  /* 0x3e8000000d0d6820 */ /* 0x000fe20000400000 */
[----:B------:R-:W3:Y:S03]  /*06a0*/  LDG.E.EL.128 R20, desc[UR4][R20.64] ;  /* 0x0000000414147981 */ /* 0x000ee6000c2e1d00 */
[----:B------:R-:W-:-:S04]  /*06b0*/  @!P5 FMUL R13, R13, 16777216 ;  /* 0x4b8000000d0dd820 */ /* 0x000fc80000400000 */
[----:B------:R1:W-:Y:S01]  /*06c0*/  MUFU.RCP R30, R13 ;  /* 0x0000000d001e7308 */ /* 0x0003e20000001000 */
[----:B------:R-:W-:Y:S01]  /*06d0*/  FADD R18, R18, 9.9999997473787516356e-06 ;  /* 0x3727c5ac12127421 */ /* 0x000fe20000000000 */
[----:B------:R-:W-:Y:S01]  /*06e0*/  FADD R19, R19, 9.9999997473787516356e-06 ;  /* 0x3727c5ac13137421 */ /* 0x000fe20000000000 */
[----:B--2---:R-:W-:Y:S02]  /*06f0*/  FFMA R2, R8, R12, R4 ;  /* 0x0000000c08027223 */ /* 0x004fe40000000004 */
[----:B-1----:R-:W3:Y:S03]  /*0700*/  LDG.E.EL.128 R12, desc[UR4][R14.64] ;  /* 0x000000040e0c7981 */ /* 0x002ee6000c2e1d00 */
[----:B------:R-:W1:Y:S01]  /*0710*/  MUFU.SQRT R4, R18 ;  /* 0x0000001200047308 */ /* 0x000e620000002000 */
[----:B------:R-:W-:-:S07]  /*0720*/  FFMA R17, R9, R17, R5 ;  /* 0x0000001109117223 */ /* 0x000fce0000000005 */
[----:B------:R-:W2:Y:S01]  /*0730*/  MUFU.SQRT R5, R19 ;  /* 0x0000001300057308 */ /* 0x000ea20000002000 */
[C---:B-1----:R-:W-:Y:S02]  /*0740*/  FSETP.GT.AND P0, PT, R4.reuse, 8.50705917302346158658e+37, PT ;  /* 0x7e8000000400780b */ /* 0x042fe40003f04000 */
[----:B------:R-:W-:Y:S02]  /*0750*/  FSETP.GEU.AND P2, PT, R4, 1.175494350822287508e-38, PT ;  /* 0x008000000400780b */ /* 0x000fe40003f4e000 */
[C---:B--2---:R-:W-:Y:S02]  /*0760*/  FSETP.GT.AND P1, PT, R5.reuse, 8.50705917302346158658e+37, PT ;  /* 0x7e8000000500780b */ /* 0x044fe40003f24000 */
[----:B------:R-:W-:Y:S01]  /*0770*/  FSETP.GEU.AND P3, PT, R5, 1.175494350822287508e-38, PT ;  /* 0x008000000500780b */ /* 0x000fe20003f6e000 */
[----:B------:R-:W-:Y:S01]  /*0780*/  FFMA R24, R10, R24, R6 ;  /* 0x000000180a187223 */ /* 0x000fe20000000006 */
[----:B------:R-:W-:Y:S02]  /*0790*/  FFMA R29, R11, R29, R7 ;  /* 0x0000001d0b1d7223 */ /* 0x000fe40000000007 */
[----:B------:R-:W1:Y:S03]  /*07a0*/  LDC.64 R6, c[0x0][0x210] ;  /* 0x00008400ff067b82 */ /* 0x000e660000000a00 */
[----:B------:R-:W-:-:S04]  /*07b0*/  @P0 FMUL R4, R4, 0.25 ;  /* 0x3e80000004040820 */ /* 0x000fc80000400000 */
[----:B------:R-:W-:Y:S01]  /*07c0*/  @!P2 FMUL R4, R4, 16777216 ;  /* 0x4b8000000404a820 */ /* 0x000fe20000400000 */
[----:B------:R-:W-:Y:S01]  /*07d0*/  @P1 FMUL R5, R5, 0.25 ;  /* 0x3e80000005051820 */ /* 0x000fe20000400000 */
[----:B------:R-:W-:-:S03]  /*07e0*/  FSEL R31, R16, 1, P6 ;  /* 0x3f800000101f7808 */ /* 0x000fc60003000000 */
[----:B------:R-:W-:Y:S01]  /*07f0*/  @!P3 FMUL R5, R5, 16777216 ;  /* 0x4b8000000505b820 */ /* 0x000fe20000400000 */
[----:B------:R-:W2:Y:S01]  /*0800*/  MUFU.RCP R4, R4 ;  /* 0x0000000400047308 */ /* 0x000ea20000001000 */
[----:B------:R-:W-:Y:S01]  /*0810*/  @!P5 FMUL R31, R31, 16777216 ;  /* 0x4b8000001f1fd820 */ /* 0x000fe20000400000 */
[----:B------:R-:W-:-:S06]  /*0820*/  FSEL R19, R16, 1, P0 ;  /* 0x3f80000010137808 */ /* 0x000fcc0000000000 */
[----:B------:R4:W5:Y:S01]  /*0830*/  MUFU.RCP R10, R5 ;  /* 0x00000005000a7308 */ /* 0x0009620000001000 */
[----:B------:R-:W-:Y:S01]  /*0840*/  FSEL R11, R16, 1, P1 ;  /* 0x3f800000100b7808 */ /* 0x000fe20000800000 */
[----:B------:R-:W-:Y:S01]  /*0850*/  FMUL R30, R30, R31 ;  /* 0x0000001f1e1e7220 */ /* 0x000fe20000400000 */
[----:B------:R-:W-:Y:S01]  /*0860*/  @!P2 FMUL R19, R19, 16777216 ;  /* 0x4b8000001313a820 */ /* 0x000fe20000400000 */
[----:B-1----:R-:W-:-:S04]  /*0870*/  IMAD.WIDE R8, R0, 0x4, R6 ;  /* 0x0000000400087825 */ /* 0x002fc800078e0206 */
[----:B------:R-:W-:Y:S01]  /*0880*/  FMUL R31, R28, R30 ;  /* 0x0000001e1c1f7220 */ /* 0x000fe20000400000 */
[----:B------:R-:W-:Y:S01]  /*0890*/  @!P3 FMUL R11, R11, 16777216 ;  /* 0x4b8000000b0bb820 */ /* 0x000fe20000400000 */
[----:B--2---:R-:W-:Y:S02]  /*08a0*/  FMUL R16, R4, R19 ;  /* 0x0000001304107220 */ /* 0x004fe40000400000 */
[----:B----4-:R-:W2:Y:S01]  /*08b0*/  LDG.E.128 R4, desc[UR4][R8.64] ;  /* 0x0000000408047981 */ /* 0x010ea2000c1e1d00 */
[----:B------:R-:W1:Y:S01]  /*08c0*/  LDC.64 R18, c[0x0][0x240] ;  /* 0x00009000ff127b82 */ /* 0x000e620000000a00 */
[----:B---3--:R-:W-:Y:S01]  /*08d0*/  FFMA R12, R12, R31, R20 ;  /* 0x0000001f0c0c7223 */ /* 0x008fe20000000014 */
[----:B-----5:R-:W-:Y:S02]  /*08e0*/  FMUL R20, R10, R11 ;  /* 0x0000000b0a147220 */ /* 0x020fe40000400000 */
[----:B------:R-:W3:Y:S01]  /*08f0*/  LDG.E.128 R8, desc[UR4][R8.64+0x800] ;  /* 0x0008000408087981 */ /* 0x000ee2000c1e1d00 */
[----:B------:R-:W-:Y:S01]  /*0900*/  FMUL R28, R25, R3 ;  /* 0x00000003191c7220 */ /* 0x000fe20000400000 */
[----:B------:R-:W-:Y:S01]  /*0910*/  FMUL R3, R26, R16 ;  /* 0x000000101a037220 */ /* 0x000fe20000400000 */
[----:B------:R-:W-:-:S02]  /*0920*/  FMUL R20, R27, R20 ;  /* 0x000000141b147220 */ /* 0x000fc40000400000 */
[----:B------:R-:W-:Y:S01]  /*0930*/  FFMA R16, R13, R28, R21 ;  /* 0x0000001c0d107223 */ /* 0x000fe20000000015 */
[----:B------:R-:W-:Y:S01]  /*0940*/  FFMA R3, R14, R3, R22 ;  /* 0x000000030e037223 */ /* 0x000fe20000000016 */
[----:B------:R-:W-:Y:S01]  /*0950*/  FFMA R20, R15, R20, R23 ;  /* 0x000000140f147223 */ /* 0x000fe20000000017 */
[----:B-1----:R-:W-:-:S04]  /*0960*/  IMAD.WIDE R18, R0, 0x4, R18 ;  /* 0x0000000400127825 */ /* 0x002fc800078e0212 */
[----:B--2---:R-:W-:Y:S01]  /*0970*/  FADD R4, R4, R2 ;  /* 0x0000000204047221 */ /* 0x004fe20000000000 */
[----:B------:R-:W-:Y:S01]  /*0980*/  FADD R5, R5, R17 ;  /* 0x0000001105057221 */ /* 0x000fe20000000000 */
[----:B------:R-:W-:Y:S01]  /*0990*/  FADD R6, R6, R24 ;  /* 0x0000001806067221 */ /* 0x000fe20000000000 */
[----:B------:R-:W-:-:S05]  /*09a0*/  FADD R7, R7, R29 ;  /* 0x0000001d07077221 */ /* 0x000fca0000000000 */
[----:B------:R-:W-:Y:S01]  /*09b0*/  STG.E.128 desc[UR4][R18.64], R4 ;  /* 0x0000000412007986 */ /* 0x000fe2000c101d04 */
[----:B---3--:R-:W-:Y:S01]  /*09c0*/  FADD R8, R8, R12 ;  /* 0x0000000c08087221 */ /* 0x008fe20000000000 */
[----:B------:R-:W-:Y:S01]  /*09d0*/  FADD R9, R9, R16 ;  /* 0x0000001009097221 */ /* 0x000fe20000000000 */
[----:B------:R-:W-:Y:S01]  /*09e0*/  FADD R10, R10, R3 ;  /* 0x000000030a0a7221 */ /* 0x000fe20000000000 */
[----:B------:R-:W-:-:S05]  /*09f0*/  FADD R11, R11, R20 ;  /* 0x000000140b0b7221 */ /* 0x000fca0000000000 */
[----:B------:R-:W-:Y:S01]  /*0a00*/  STG.E.128 desc[UR4][R18.64+0x800], R8 ;  /* 0x0008000812007986 */ /* 0x000fe2000c101d04 */
[----:B------:R-:W-:Y:S05]  /*0a10*/  EXIT ;  /* 0x000000000000794d */ /* 0x000fea0003800000 */
.L_x_0:
[----:B------:R-:W-:-:S00]  /*0a20*/  BRA `(.L_x_0) ;  /* 0xfffffffc00fc7947 */ /* 0x000fc0000383ffff */
[----:B------:R-:W-:-:S00]  /*0a30*/  NOP ;  /* 0x0000000000007918 */ /* 0x000fc00000000000 */
        /* <DEDUP_REMOVED lines=12> */
.L_x_1:


//--------------------- .nv.global.init           --------------------------
	.section	.nv.global.init,"aw",@progbits
.nv.global.init:
	.type		_$_str,@object
	.size		_$_str,(_$_str_$_2 - _$_str)
_$_str:
        /*0000*/ 	.byte	0x5f, 0x5f, 0x43, 0x55, 0x44, 0x41, 0x5f, 0x46, 0x54, 0x5a, 0x00
	.type		_$_str_$_2,@object
	.size		_$_str_$_2,(.L_1 - _$_str_$_2)
_$_str_$_2:
        /*000b*/ 	.byte	0x5f, 0x5f, 0x43, 0x55, 0x44, 0x41, 0x5f, 0x50, 0x52, 0x45, 0x43, 0x5f, 0x53, 0x51, 0x52, 0x54
        /*001b*/ 	.byte	0x00
.L_1:


//--------------------- .nv.constant0.triton_poi_fused__native_batch_norm_legit_no_training_add_9 --------------------------
	.section	.nv.constant0.triton_poi_fused__native_batch_norm_legit_no_training_add_9,"a",@progbits
	.sectionflags	@""
	.align	4
.nv.constant0.triton_poi_fused__native_batch_norm_legit_no_training_add_9:
	.zero		588
